	.headerflags	@"EF_CUDA_TEXMODE_UNIFIED EF_CUDA_64BIT_ADDRESS EF_CUDA_ACCELERATORS EF_CUDA_SM90 EF_CUDA_VIRTUAL_SM(EF_CUDA_SM90)"
	.elftype	@"ET_EXEC"


//--------------------- .nv.info                  --------------------------
	.section	.nv.info,"",@"SHT_CUDA_INFO"
	.align	4


	//----- nvinfo : EIATTR_REGCOUNT
	.align		4
        /*0000*/ 	.byte	0x04, 0x2f
        /*0002*/ 	.short	(.L_1 - .L_0)
	.align		4
.L_0:
        /*0004*/ 	.word	index@(triton_poi_fused_add_mul_11)
        /*0008*/ 	.word	0x00000020


	//----- nvinfo : EIATTR_MIN_STACK_SIZE
	.align		4
.L_1:
        /*000c*/ 	.byte	0x04, 0x12
        /*000e*/ 	.short	(.L_3 - .L_2)
	.align		4
.L_2:
        /*0010*/ 	.word	index@(triton_poi_fused_add_mul_11)
        /*0014*/ 	.word	0x00000000


	//----- nvinfo : EIATTR_FRAME_SIZE
	.align		4
.L_3:
        /*0018*/ 	.byte	0x04, 0x11
        /*001a*/ 	.short	(.L_5 - .L_4)
	.align		4
.L_4:
        /*001c*/ 	.word	index@(triton_poi_fused_add_mul_11)
        /*0020*/ 	.word	0x00000000


	//----- nvinfo : EIATTR_MIN_STACK_SIZE
	.align		4
.L_5:
        /*0024*/ 	.byte	0x04, 0x12
        /*0026*/ 	.short	(.L_7 - .L_6)
	.align		4
.L_6:
        /*0028*/ 	.word	index@(triton_poi_fused_add_mul_11)
        /*002c*/ 	.word	0x00000000
.L_7:


//--------------------- .nv.info.triton_poi_fused_add_mul_11 --------------------------
	.section	.nv.info.triton_poi_fused_add_mul_11,"",@"SHT_CUDA_INFO"
	.sectionflags	@""
	.align	4


	//----- nvinfo : EIATTR_CUDA_API_VERSION
	.align		4
        /*0000*/ 	.byte	0x04, 0x37
        /*0002*/ 	.short	(.L_9 - .L_8)
.L_8:
        /*0004*/ 	.word	0x0000007c


	//----- nvinfo : EIATTR_KPARAM_INFO
	.align		4
.L_9:
        /*0008*/ 	.byte	0x04, 0x17
        /*000a*/ 	.short	(.L_11 - .L_10)
.L_10:
        /*000c*/ 	.word	0x00000000
        /*0010*/ 	.short	0x0007
        /*0012*/ 	.short	0x0034
        /*0014*/ 	.byte	0x00, 0xf0, 0x11, 0x00


	//----- nvinfo : EIATTR_KPARAM_INFO
	.align		4
.L_11:
        /*0018*/ 	.byte	0x04, 0x17
        /*001a*/ 	.short	(.L_13 - .L_12)
.L_12:
        /*001c*/ 	.word	0x00000000
        /*0020*/ 	.short	0x0006
        /*0022*/ 	.short	0x0030
        /*0024*/ 	.byte	0x00, 0xf0, 0x11, 0x00


	//----- nvinfo : EIATTR_KPARAM_INFO
	.align		4
.L_13:
        /*0028*/ 	.byte	0x04, 0x17
        /*002a*/ 	.short	(.L_15 - .L_14)
.L_14:
        /*002c*/ 	.word	0x00000000
        /*0030*/ 	.short	0x0005
        /*0032*/ 	.short	0x0028
        /*0034*/ 	.byte	0x00, 0xf4, 0x21, 0x00


	//----- nvinfo : EIATTR_KPARAM_INFO
	.align		4
.L_15:
        /*0038*/ 	.byte	0x04, 0x17
        /*003a*/ 	.short	(.L_17 - .L_16)
.L_16:
        /*003c*/ 	.word	0x00000000
        /*0040*/ 	.short	0x0004
        /*0042*/ 	.short	0x0020
        /*0044*/ 	.byte	0x00, 0xf4, 0x21, 0x00


	//----- nvinfo : EIATTR_KPARAM_INFO
	.align		4
.L_17:
        /*0048*/ 	.byte	0x04, 0x17
        /*004a*/ 	.short	(.L_19 - .L_18)
.L_18:
        /*004c*/ 	.word	0x00000000
        /*0050*/ 	.short	0x0003
        /*0052*/ 	.short	0x0018
        /*0054*/ 	.byte	0x00, 0xf4, 0x21, 0x00


	//----- nvinfo : EIATTR_KPARAM_INFO
	.align		4
.L_19:
        /*0058*/ 	.byte	0x04, 0x17
        /*005a*/ 	.short	(.L_21 - .L_20)
.L_20:
        /*005c*/ 	.word	0x00000000
        /*0060*/ 	.short	0x0002
        /*0062*/ 	.short	0x0010
        /*0064*/ 	.byte	0x00, 0xf4, 0x21, 0x00


	//----- nvinfo : EIATTR_KPARAM_INFO
	.align		4
.L_21:
        /*0068*/ 	.byte	0x04, 0x17
        /*006a*/ 	.short	(.L_23 - .L_22)
.L_22:
        /*006c*/ 	.word	0x00000000
        /*0070*/ 	.short	0x0001
        /*0072*/ 	.short	0x0008
        /*0074*/ 	.byte	0x00, 0xf4, 0x21, 0x00


	//----- nvinfo : EIATTR_KPARAM_INFO
	.align		4
.L_23:
        /*0078*/ 	.byte	0x04, 0x17
        /*007a*/ 	.short	(.L_25 - .L_24)
.L_24:
        /*007c*/ 	.word	0x00000000
        /*0080*/ 	.short	0x0000
        /*0082*/ 	.short	0x0000
        /*0084*/ 	.byte	0x00, 0xf4, 0x21, 0x00


	//----- nvinfo : EIATTR_SPARSE_MMA_MASK
	.align		4
.L_25:
        /*0088*/ 	.byte	0x03, 0x50
        /*008a*/ 	.short	0x0000


	//----- nvinfo : EIATTR_MAXREG_COUNT
	.align		4
        /*008c*/ 	.byte	0x03, 0x1b
        /*008e*/ 	.short	0x00ff


	//----- nvinfo : EIATTR_EXIT_INSTR_OFFSETS
	.align		4
        /*0090*/ 	.byte	0x04, 0x1c
        /*0092*/ 	.short	(.L_27 - .L_26)


	//   ....[0]....
.L_26:
        /*0094*/ 	.word	0x00000ad0


	//   ....[1]....
        /*0098*/ 	.word	0x00000b40


	//----- nvinfo : EIATTR_REQNTID
	.align		4
.L_27:
        /*009c*/ 	.byte	0x04, 0x10
        /*009e*/ 	.short	(.L_29 - .L_28)
.L_28:
        /*00a0*/ 	.word	0x00000080
        /*00a4*/ 	.word	0x00000001
        /*00a8*/ 	.word	0x00000001


	//----- nvinfo : EIATTR_CBANK_PARAM_SIZE
	.align		4
.L_29:
        /*00ac*/ 	.byte	0x03, 0x19
        /*00ae*/ 	.short	0x0038


	//----- nvinfo : EIATTR_PARAM_CBANK
	.align		4
        /*00b0*/ 	.byte	0x04, 0x0a
        /*00b2*/ 	.short	(.L_31 - .L_30)
	.align		4
.L_30:
        /*00b4*/ 	.word	index@(.nv.constant0.triton_poi_fused_add_mul_11)
        /*00b8*/ 	.short	0x0210
        /*00ba*/ 	.short	0x0038


	//----- nvinfo : EIATTR_SW_WAR
	.align		4
.L_31:
        /*00bc*/ 	.byte	0x04, 0x36
        /*00be*/ 	.short	(.L_33 - .L_32)
.L_32:
        /*00c0*/ 	.word	0x00000008
.L_33:


//--------------------- .nv.callgraph             --------------------------
	.section	.nv.callgraph,"",@"SHT_CUDA_CALLGRAPH"
	.align	4
	.sectionentsize	8
	.align		4
        /*0000*/ 	.word	0x00000000
	.align		4
        /*0004*/ 	.word	0xffffffff
	.align		4
        /*0008*/ 	.word	0x00000000
	.align		4
        /*000c*/ 	.word	0xfffffffe
	.align		4
        /*0010*/ 	.word	0x00000000
	.align		4
        /*0014*/ 	.word	0xfffffffd
	.align		4
        /*0018*/ 	.word	0x00000000
	.align		4
        /*001c*/ 	.word	0xfffffffc


//--------------------- .text.triton_poi_fused_add_mul_11 --------------------------
	.section	.text.triton_poi_fused_add_mul_11,"ax",@progbits
	.sectionflags	@"SHF_BARRIERS=1"
	.align	128
        .global         triton_poi_fused_add_mul_11
        .type           triton_poi_fused_add_mul_11,@function
        .size           triton_poi_fused_add_mul_11,(.L_x_1 - triton_poi_fused_add_mul_11)
        .other          triton_poi_fused_add_mul_11,@"STO_CUDA_ENTRY STV_DEFAULT"
triton_poi_fused_add_mul_11:
.text.triton_poi_fused_add_mul_11:
[----:B------:R-:W0:Y:S01]  /*0000*/  LDC R1, c[0x0][0x28] ;  /* 0x00000a00ff017b82 */ /* 0x000e220000000800 */
[----:B------:R-:W1:Y:S07]  /*0010*/  S2R R26, SR_TID.X ;  /* 0x00000000001a7919 */ /* 0x000e6e0000002100 */
[----:B------:R-:W2:Y:S01]  /*0020*/  LDC.64 R20, c[0x0][0x210] ;  /* 0x00008400ff147b82 */ /* 0x000ea20000000a00 */
[----:B------:R-:W-:Y:S02]  /*0030*/  CS2R R4, SRZ ;  /* 0x0000000000047805 */ /* 0x000fe4000001ff00 */
[----:B------:R-:W-:Y:S01]  /*0040*/  CS2R R6, SRZ ;  /* 0x0000000000067805 */ /* 0x000fe2000001ff00 */
[----:B------:R-:W3:Y:S01]  /*0050*/  S2R R23, SR_CTAID.X ;  /* 0x0000000000177919 */ /* 0x000ee20000002500 */
[----:B------:R-:W-:-:S02]  /*0060*/  CS2R R8, SRZ ;  /* 0x0000000000087805 */ /* 0x000fc4000001ff00 */
[----:B------:R-:W-:Y:S01]  /*0070*/  CS2R R10, SRZ ;  /* 0x00000000000a7805 */ /* 0x000fe2000001ff00 */
[----:B------:R-:W-:Y:S01]  /*0080*/  ULDC.64 UR6, c[0x0][0x208] ;  /* 0x0000820000067ab9 */ /* 0x000fe20000000a00 */
[----:B------:R-:W4:Y:S01]  /*0090*/  S2R R27, SR_CTAID.Y ;  /* 0x00000000001b7919 */ /* 0x000f220000002600 */
[----:B------:R-:W5:Y:S01]  /*00a0*/  LDC.64 R24, c[0x0][0x218] ;  /* 0x00008600ff187b82 */ /* 0x000f620000000a00 */
[----:B-1----:R-:W-:Y:S01]  /*00b0*/  SHF.R.U32.HI R3, RZ, 0x5, R26 ;  /* 0x00000005ff037819 */ /* 0x002fe2000001161a */
[----:B------:R-:W-:Y:S02]  /*00c0*/  IMAD.SHL.U32 R0, R26, 0x4, RZ ;  /* 0x000000041a007824 */ /* 0x000fe400078e00ff */
[----:B---3--:R-:W-:Y:S01]  /*00d0*/  IMAD.SHL.U32 R23, R23, 0x80, RZ ;  /* 0x0000008017177824 */ /* 0x008fe200078e00ff */
[----:B------:R-:W-:Y:S01]  /*00e0*/  SGXT.U32 R3, R3, 0x2 ;  /* 0x000000020303781a */ /* 0x000fe20000000000 */
[----:B----4-:R-:W-:-:S03]  /*00f0*/  IMAD.SHL.U32 R22, R27, 0x8, RZ ;  /* 0x000000081b167824 */ /* 0x010fc600078e00ff */
[----:B------:R-:W-:Y:S02]  /*0100*/  LOP3.LUT R0, R23, 0x7c, R0, 0xf8, !PT ;  /* 0x0000007c17007812 */ /* 0x000fe400078ef800 */
[----:B------:R-:W-:Y:S02]  /*0110*/  LOP3.LUT R3, R22, R3, RZ, 0xfc, !PT ;  /* 0x0000000316037212 */ /* 0x000fe400078efcff */
[----:B------:R-:W-:-:S03]  /*0120*/  ISETP.GE.AND P2, PT, R0, 0x80, PT ;  /* 0x000000800000780c */ /* 0x000fc60003f46270 */
[----:B------:R-:W-:-:S04]  /*0130*/  IMAD R3, R3, 0x80, R0 ;  /* 0x0000008003037824 */ /* 0x000fc800078e0200 */
[----:B--2---:R-:W-:-:S04]  /*0140*/  IMAD.WIDE R18, R3, 0x4, R20 ;  /* 0x0000000403127825 */ /* 0x004fc800078e0214 */
[C---:B-----5:R-:W-:Y:S02]  /*0150*/  IMAD.WIDE R28, R3.reuse, 0x4, R24 ;  /* 0x00000004031c7825 */ /* 0x060fe400078e0218 */
[----:B------:R1:W2:Y:S04]  /*0160*/  @!P2 LDG.E.EL.128 R4, desc[UR6][R18.64] ;  /* 0x000000061204a981 */ /* 0x0002a8000c2e1d00 */
[----:B------:R3:W2:Y:S01]  /*0170*/  @!P2 LDG.E.EL.128 R8, desc[UR6][R28.64] ;  /* 0x000000061c08a981 */ /* 0x0006a2000c2e1d00 */
[----:B------:R-:W-:Y:S01]  /*0180*/  VIADD R0, R3, 0x200 ;  /* 0x0000020003007836 */ /* 0x000fe20000000000 */
[----:B------:R-:W-:Y:S02]  /*0190*/  CS2R R12, SRZ ;  /* 0x00000000000c7805 */ /* 0x000fe4000001ff00 */
[----:B------:R-:W-:-:S02]  /*01a0*/  CS2R R14, SRZ ;  /* 0x00000000000e7805 */ /* 0x000fc4000001ff00 */
[----:B------:R-:W-:Y:S01]  /*01b0*/  CS2R R16, SRZ ;  /* 0x0000000000107805 */ /* 0x000fe2000001ff00 */
[----:B------:R-:W-:Y:S01]  /*01c0*/  IMAD.WIDE R20, R0, 0x4, R20 ;  /* 0x0000000400147825 */ /* 0x000fe200078e0214 */
[----:B-1----:R-:W-:-:S03]  /*01d0*/  CS2R R18, SRZ ;  /* 0x0000000000127805 */ /* 0x002fc6000001ff00 */
[----:B------:R-:W-:Y:S01]  /*01e0*/  IMAD.WIDE R24, R0, 0x4, R24 ;  /* 0x0000000400187825 */ /* 0x000fe200078e0218 */
[----:B------:R1:W4:Y:S04]  /*01f0*/  @!P2 LDG.E.EL.128 R12, desc[UR6][R20.64] ;  /* 0x00000006140ca981 */ /* 0x000328000c2e1d00 */
[----:B------:R5:W4:Y:S01]  /*0200*/  @!P2 LDG.E.EL.128 R16, desc[UR6][R24.64] ;  /* 0x000000061810a981 */ /* 0x000b22000c2e1d00 */
[----:B------:R-:W5:Y:S01]  /*0210*/  S2UR UR5, SR_CgaCtaId ;  /* 0x00000000000579c3 */ /* 0x000f620000008800 */
[----:B---3--:R-:W-:Y:S01]  /*0220*/  LOP3.LUT R29, R26, 0x1, RZ, 0xc0, !PT ;  /* 0x000000011a1d7812 */ /* 0x008fe200078ec0ff */
[----:B------:R-:W-:Y:S01]  /*0230*/  UMOV UR4, 0x400 ;  /* 0x0000040000047882 */ /* 0x000fe20000000000 */
[----:B------:R-:W3:Y:S01]  /*0240*/  S2R R2, SR_TID.X ;  /* 0x0000000000027919 */ /* 0x000ee20000002100 */
[----:B------:R-:W-:-:S02]  /*0250*/  SHF.R.S32.HI R27, RZ, 0x1c, R27 ;  /* 0x0000001cff1b7819 */ /* 0x000fc4000001141b */
[----:B------:R-:W-:Y:S02]  /*0260*/  IMAD R28, R29, 0x4, R22 ;  /* 0x000000041d1c7824 */ /* 0x000fe400078e0216 */
[----:B------:R-:W-:-:S03]  /*0270*/  SGXT R27, R27, 0x1 ;  /* 0x000000011b1b781a */ /* 0x000fc60000000200 */
[----:B-1----:R-:W-:-:S04]  /*0280*/  SHF.R.S32.HI R21, RZ, 0x1f, R28 ;  /* 0x0000001fff157819 */ /* 0x002fc8000001141c */
[----:B------:R-:W-:Y:S01]  /*0290*/  LEA.HI R21, R21, R28, RZ, 0x8 ;  /* 0x0000001c15157211 */ /* 0x000fe200078f40ff */
[----:B0----5:R-:W-:Y:S01]  /*02a0*/  UPRMT UR4, UR5, 0x654, UR4 ;  /* 0x0000065405047896 */ /* 0x021fe20008000004 */
[----:B---3--:R-:W-:Y:S01]  /*02b0*/  IMAD.SHL.U32 R22, R2, 0x20, RZ ;  /* 0x0000002002167824 */ /* 0x008fe200078e00ff */
[----:B------:R-:W-:-:S04]  /*02c0*/  SHF.R.U32.HI R29, RZ, 0x5, R2 ;  /* 0x00000005ff1d7819 */ /* 0x000fc80000011602 */
[----:B------:R-:W-:Y:S02]  /*02d0*/  SGXT.U32 R29, R29, 0x2 ;  /* 0x000000021d1d781a */ /* 0x000fe40000000000 */
[----:B------:R-:W-:-:S04]  /*02e0*/  LOP3.LUT R22, R22, 0x3e0, RZ, 0xc0, !PT ;  /* 0x000003e016167812 */ /* 0x000fc800078ec0ff */
[----:B------:R-:W-:Y:S02]  /*02f0*/  LOP3.LUT R20, R29, R22, RZ, 0xfc, !PT ;  /* 0x000000161d147212 */ /* 0x000fe400078efcff */
[----:B------:R-:W-:-:S05]  /*0300*/  LEA R25, R22, UR4, 0x1 ;  /* 0x0000000416197c11 */ /* 0x000fca000f8e08ff */
[----:B------:R-:W-:Y:S01]  /*0310*/  IMAD R22, R20, 0x4, R25 ;  /* 0x0000000414167824 */ /* 0x000fe200078e0219 */
[C---:B------:R-:W-:Y:S01]  /*0320*/  LOP3.LUT R25, R21.reuse, 0xffffff00, RZ, 0xc0, !PT ;  /* 0xffffff0015197812 */ /* 0x040fe200078ec0ff */
[----:B------:R-:W-:Y:S01]  /*0330*/  IMAD.SHL.U32 R20, R21, 0x80, RZ ;  /* 0x0000008015147824 */ /* 0x000fe200078e00ff */
[----:B------:R-:W-:-:S04]  /*0340*/  SHF.R.U32.HI R21, RZ, 0x1, R26 ;  /* 0x00000001ff157819 */ /* 0x000fc8000001161a */
[----:B------:R-:W-:-:S04]  /*0350*/  LOP3.LUT R20, R20, 0xffff8000, RZ, 0xc0, !PT ;  /* 0xffff800014147812 */ /* 0x000fc800078ec0ff */
[-C--:B------:R-:W-:Y:S02]  /*0360*/  IADD3 R25, R20, R28.reuse, -R25 ;  /* 0x0000001c14197210 */ /* 0x080fe40007ffe819 */
[----:B------:R-:W-:Y:S02]  /*0370*/  SHF.R.U32.HI R20, RZ, 0x1, R26 ;  /* 0x00000001ff147819 */ /* 0x000fe4000001161a */
[----:B------:R-:W-:Y:S02]  /*0380*/  LEA.HI R26, R27, R28, RZ, 0x4 ;  /* 0x0000001c1b1a7211 */ /* 0x000fe400078f20ff */
[----:B------:R-:W-:Y:S02]  /*0390*/  SGXT.U32 R20, R20, 0x4 ;  /* 0x000000041414781a */ /* 0x000fe40000000000 */
[----:B------:R-:W-:Y:S02]  /*03a0*/  SHF.R.S32.HI R26, RZ, 0x4, R26 ;  /* 0x00000004ff1a7819 */ /* 0x000fe4000001141a */
[----:B------:R-:W-:-:S04]  /*03b0*/  LOP3.LUT R24, R20, 0x10, R21, 0xf8, !PT ;  /* 0x0000001014187812 */ /* 0x000fc800078ef815 */
[----:B------:R-:W-:-:S04]  /*03c0*/  LOP3.LUT R24, R24, 0x20, R21, 0xf8, !PT ;  /* 0x0000002018187812 */ /* 0x000fc800078ef815 */
[----:B------:R-:W-:-:S04]  /*03d0*/  LOP3.LUT R24, R23, R24, RZ, 0xfc, !PT ;  /* 0x0000001817187212 */ /* 0x000fc800078efcff */
[C---:B------:R-:W-:Y:S02]  /*03e0*/  LOP3.LUT R28, R24.reuse, 0x40, RZ, 0xfc, !PT ;  /* 0x00000040181c7812 */ /* 0x040fe400078efcff */
[C---:B------:R-:W-:Y:S01]  /*03f0*/  ISETP.GE.AND P0, PT, R24.reuse, 0x80, PT ;  /* 0x000000801800780c */ /* 0x040fe20003f06270 */
[--C-:B------:R-:W-:Y:S01]  /*0400*/  IMAD R24, R24, 0x100, R25.reuse ;  /* 0x0000010018187824 */ /* 0x100fe200078e0219 */
[C---:B------:R-:W-:Y:S01]  /*0410*/  ISETP.GE.AND P1, PT, R28.reuse, 0x80, PT ;  /* 0x000000801c00780c */ /* 0x040fe20003f26270 */
[----:B------:R-:W-:Y:S01]  /*0420*/  IMAD R23, R28, 0x100, R25 ;  /* 0x000001001c177824 */ /* 0x000fe200078e0219 */
[----:B------:R-:W-:-:S04]  /*0430*/  LEA.HI R25, R26, R26, RZ, 0x4 ;  /* 0x0000001a1a197211 */ /* 0x000fc800078f20ff */
[----:B------:R-:W-:-:S05]  /*0440*/  LOP3.LUT R25, R25, 0xfffffff0, RZ, 0xc0, !PT ;  /* 0xfffffff019197812 */ /* 0x000fca00078ec0ff */
[----:B------:R-:W-:Y:S02]  /*0450*/  IMAD.IADD R25, R26, 0x1, -R25 ;  /* 0x000000011a197824 */ /* 0x000fe400078e0a19 */
[----:B--2---:R-:W-:Y:S01]  /*0460*/  FMUL R26, R8, R4 ;  /* 0x00000004081a7220 */ /* 0x004fe20000400000 */
[----:B------:R-:W-:Y:S01]  /*0470*/  FMUL R28, R9, R5 ;  /* 0x00000005091c7220 */ /* 0x000fe20000400000 */
[----:B------:R-:W-:Y:S01]  /*0480*/  FMUL R6, R10, R6 ;  /* 0x000000060a067220 */ /* 0x000fe20000400000 */
[----:B------:R-:W0:Y:S01]  /*0490*/  LDC.64 R8, c[0x0][0x220] ;  /* 0x00008800ff087b82 */ /* 0x000e220000000a00 */
[----:B------:R-:W-:Y:S01]  /*04a0*/  FMUL R7, R11, R7 ;  /* 0x000000070b077220 */ /* 0x000fe20000400000 */
[----:B------:R1:W-:Y:S04]  /*04b0*/  STS [R22], R26 ;  /* 0x0000001a16007388 */ /* 0x0003e80000000800 */
[----:B------:R2:W-:Y:S02]  /*04c0*/  STS [R22+0x90], R7 ;  /* 0x0000900716007388 */ /* 0x0005e40000000800 */
[----:B------:R-:W3:Y:S02]  /*04d0*/  LDC.64 R4, c[0x0][0x230] ;  /* 0x00008c00ff047b82 */ /* 0x000ee40000000a00 */
[----:B------:R-:W-:Y:S01]  /*04e0*/  STS [R22+0x60], R6 ;  /* 0x0000600616007388 */ /* 0x000fe20000000800 */
[----:B----4-:R-:W-:Y:S01]  /*04f0*/  FMUL R29, R18, R14 ;  /* 0x0000000e121d7220 */ /* 0x010fe20000400000 */
[----:B-1----:R-:W-:Y:S01]  /*0500*/  FMUL R26, R17, R13 ;  /* 0x0000000d111a7220 */ /* 0x002fe20000400000 */
[----:B------:R-:W-:Y:S01]  /*0510*/  FMUL R27, R19, R15 ;  /* 0x0000000f131b7220 */ /* 0x000fe20000400000 */
[----:B------:R-:W-:Y:S01]  /*0520*/  CS2R R14, SRZ ;  /* 0x00000000000e7805 */ /* 0x000fe2000001ff00 */
[----:B------:R-:W-:Y:S01]  /*0530*/  STS [R22+0x30], R28 ;  /* 0x0000301c16007388 */ /* 0x000fe20000000800 */
[----:B------:R-:W1:Y:S01]  /*0540*/  LDC.64 R10, c[0x0][0x228] ;  /* 0x00008a00ff0a7b82 */ /* 0x000e620000000a00 */
[----:B--2---:R-:W-:Y:S01]  /*0550*/  FMUL R7, R16, R12 ;  /* 0x0000000c10077220 */ /* 0x004fe20000400000 */
[----:B------:R-:W-:-:S02]  /*0560*/  CS2R R12, SRZ ;  /* 0x00000000000c7805 */ /* 0x000fc4000001ff00 */
[----:B------:R-:W-:Y:S01]  /*0570*/  CS2R R18, SRZ ;  /* 0x0000000000127805 */ /* 0x000fe2000001ff00 */
[----:B---3--:R-:W-:Y:S01]  /*0580*/  IMAD.WIDE R4, R25, 0x4, R4 ;  /* 0x0000000419047825 */ /* 0x008fe200078e0204 */
[----:B------:R1:W-:Y:S03]  /*0590*/  STS [R22+0x10], R7 ;  /* 0x0000100716007388 */ /* 0x0003e60000000800 */
[C---:B0-----:R-:W-:Y:S01]  /*05a0*/  IMAD.WIDE R16, R24.reuse, 0x4, R8 ;  /* 0x0000000418107825 */ /* 0x041fe200078e0208 */
[----:B------:R-:W2:Y:S04]  /*05b0*/  LDG.E.EL R25, desc[UR6][R4.64] ;  /* 0x0000000604197981 */ /* 0x000ea8000c2e1900 */
[----:B------:R0:W2:Y:S01]  /*05c0*/  @!P0 LDG.E.EL.128 R12, desc[UR6][R16.64] ;  /* 0x00000006100c8981 */ /* 0x0000a2000c2e1d00 */
[----:B-1----:R-:W-:-:S03]  /*05d0*/  IMAD.WIDE R6, R24, 0x4, R10 ;  /* 0x0000000418067825 */ /* 0x002fc600078e020a */
[----:B------:R1:W-:Y:S04]  /*05e0*/  STS [R22+0x70], R29 ;  /* 0x0000701d16007388 */ /* 0x0003e80000000800 */
[----:B------:R3:W-:Y:S01]  /*05f0*/  STS [R22+0x40], R26 ;  /* 0x0000401a16007388 */ /* 0x0007e20000000800 */
[----:B0-----:R-:W-:-:S06]  /*0600*/  CS2R R16, SRZ ;  /* 0x0000000000107805 */ /* 0x001fcc000001ff00 */
[----:B------:R0:W2:Y:S01]  /*0610*/  @!P0 LDG.E.EL.128 R16, desc[UR6][R6.64] ;  /* 0x0000000606108981 */ /* 0x0000a2000c2e1d00 */
[----:B------:R-:W-:Y:S01]  /*0620*/  CS2R R4, SRZ ;  /* 0x0000000000047805 */ /* 0x000fe2000001ff00 */
[----:B------:R-:W-:Y:S01]  /*0630*/  IMAD.WIDE R8, R23, 0x4, R8 ;  /* 0x0000000417087825 */ /* 0x000fe200078e0208 */
[----:B0-----:R-:W-:-:S03]  /*0640*/  CS2R R6, SRZ ;  /* 0x0000000000067805 */ /* 0x001fc6000001ff00 */
[----:B-1----:R-:W-:Y:S01]  /*0650*/  IMAD.WIDE R28, R23, 0x4, R10 ;  /* 0x00000004171c7825 */ /* 0x002fe200078e020a */
[----:B------:R-:W-:Y:S02]  /*0660*/  CS2R R10, SRZ ;  /* 0x00000000000a7805 */ /* 0x000fe4000001ff00 */
[----:B------:R0:W4:Y:S02]  /*0670*/  @!P1 LDG.E.EL.128 R4, desc[UR6][R8.64] ;  /* 0x0000000608049981 */ /* 0x000124000c2e1d00 */
[----:B0-----:R-:W-:-:S06]  /*0680*/  CS2R R8, SRZ ;  /* 0x0000000000087805 */ /* 0x001fcc000001ff00 */
[----:B------:R0:W4:Y:S01]  /*0690*/  @!P1 LDG.E.EL.128 R8, desc[UR6][R28.64] ;  /* 0x000000061c089981 */ /* 0x000122000c2e1d00 */
[----:B------:R-:W-:-:S03]  /*06a0*/  IMAD.SHL.U32 R23, R2, 0x4, RZ ;  /* 0x0000000402177824 */ /* 0x000fc600078e00ff */
[----:B------:R2:W-:Y:S02]  /*06b0*/  STS [R22+0xa0], R27 ;  /* 0x0000a01b16007388 */ /* 0x0005e40000000800 */
[----:B------:R-:W-:-:S04]  /*06c0*/  LOP3.LUT R24, R23, 0x1fc, RZ, 0xc0, !PT ;  /* 0x000001fc17187812 */ /* 0x000fc800078ec0ff */
[----:B---3--:R-:W-:Y:S01]  /*06d0*/  LOP3.LUT R26, R24, 0x200, RZ, 0xfc, !PT ;  /* 0x00000200181a7812 */ /* 0x008fe200078efcff */
[----:B------:R-:W-:Y:S01]  /*06e0*/  BAR.SYNC.DEFER_BLOCKING 0x0 ;  /* 0x0000000000007b1d */ /* 0x000fe20000010000 */
[C---:B--2---:R-:W-:Y:S01]  /*06f0*/  FFMA R27, R25.reuse, R16, R12 ;  /* 0x00000010191b7223 */ /* 0x044fe2000000000c */
[----:B------:R-:W-:Y:S02]  /*0700*/  IMAD.SHL.U32 R12, R2, 0x8, RZ ;  /* 0x00000008020c7824 */ /* 0x000fe400078e00ff */
[----:B0-----:R-:W-:Y:S01]  /*0710*/  FFMA R28, R25, R17, R13 ;  /* 0x00000011191c7223 */ /* 0x001fe2000000000d */
[----:B------:R-:W-:Y:S02]  /*0720*/  IMAD.SHL.U32 R13, R26, 0x2, RZ ;  /* 0x000000021a0d7824 */ /* 0x000fe400078e00ff */
[----:B------:R-:W-:-:S03]  /*0730*/  LOP3.LUT R12, R12, 0x3f0, RZ, 0xc0, !PT ;  /* 0x000003f00c0c7812 */ /* 0x000fc600078ec0ff */
[----:B------:R-:W-:Y:S02]  /*0740*/  LOP3.LUT R16, R13, 0x7f0, RZ, 0xc0, !PT ;  /* 0x000007f00d107812 */ /* 0x000fe400078ec0ff */
[----:B------:R-:W-:-:S03]  /*0750*/  VIADD R13, R12, UR4 ;  /* 0x000000040c0d7c36 */ /* 0x000fc60008000000 */
[----:B------:R-:W-:Y:S02]  /*0760*/  VIADD R17, R16, UR4 ;  /* 0x0000000410117c36 */ /* 0x000fe40008000000 */
[C---:B------:R-:W-:Y:S02]  /*0770*/  IMAD R13, R24.reuse, 0x4, R13 ;  /* 0x00000004180d7824 */ /* 0x040fe400078e020d */
[----:B------:R-:W-:Y:S02]  /*0780*/  IMAD R17, R24, 0x4, R17 ;  /* 0x0000000418117824 */ /* 0x000fe400078e0211 */
[C---:B------:R-:W-:Y:S01]  /*0790*/  FFMA R29, R25.reuse, R18, R14 ;  /* 0x00000012191d7223 */ /* 0x040fe2000000000e */
[C---:B------:R-:W-:Y:S02]  /*07a0*/  FFMA R22, R25.reuse, R19, R15 ;  /* 0x0000001319167223 */ /* 0x040fe4000000000f */
[----:B------:R-:W0:Y:S04]  /*07b0*/  LDS.128 R12, [R13] ;  /* 0x000000000d0c7984 */ /* 0x000e280000000c00 */
[----:B------:R-:W1:Y:S01]  /*07c0*/  LDS.128 R16, [R17+0x800] ;  /* 0x0008000011107984 */ /* 0x000e620000000c00 */
[----:B------:R-:W-:Y:S01]  /*07d0*/  LOP3.LUT R2, R2, 0x1, RZ, 0xc0, !PT ;  /* 0x0000000102027812 */ /* 0x000fe200078ec0ff */
[C---:B----4-:R-:W-:Y:S01]  /*07e0*/  FFMA R4, R25.reuse, R8, R4 ;  /* 0x0000000819047223 */ /* 0x050fe20000000004 */
[C---:B------:R-:W-:Y:S01]  /*07f0*/  FFMA R8, R25.reuse, R9, R5 ;  /* 0x0000000919087223 */ /* 0x040fe20000000005 */
[C---:B------:R-:W-:Y:S01]  /*0800*/  FFMA R5, R25.reuse, R10, R6 ;  /* 0x0000000a19057223 */ /* 0x040fe20000000006 */
[----:B------:R-:W-:Y:S01]  /*0810*/  FFMA R6, R25, R11, R7 ;  /* 0x0000000b19067223 */ /* 0x000fe20000000007 */
[----:B------:R-:W-:-:S05]  /*0820*/  IMAD.SHL.U32 R7, R2, 0x200, RZ ;  /* 0x0000020002077824 */ /* 0x000fca00078e00ff */
[----:B------:R-:W-:-:S04]  /*0830*/  LOP3.LUT R20, R7, R20, RZ, 0xfc, !PT ;  /* 0x0000001407147212 */ /* 0x000fc800078efcff */
[----:B------:R-:W-:Y:S02]  /*0840*/  LOP3.LUT R20, R20, 0x10, R21, 0xf8, !PT ;  /* 0x0000001014147812 */ /* 0x000fe400078ef815 */
[----:B------:R-:W-:Y:S02]  /*0850*/  LEA R9, R2, UR4, 0x4 ;  /* 0x0000000402097c11 */ /* 0x000fe4000f8e20ff */
[----:B------:R-:W-:Y:S02]  /*0860*/  LOP3.LUT R20, R20, 0x20, R21, 0xf8, !PT ;  /* 0x0000002014147812 */ /* 0x000fe400078ef815 */
[----:B------:R-:W-:-:S03]  /*0870*/  LEA.HI R7, R7, UR4, RZ, 0x1b ;  /* 0x0000000407077c11 */ /* 0x000fc6000f8fd8ff */
[C---:B------:R-:W-:Y:S02]  /*0880*/  IMAD R2, R20.reuse, 0x4, R9 ;  /* 0x0000000414027824 */ /* 0x040fe400078e0209 */
[----:B------:R-:W-:Y:S02]  /*0890*/  IMAD R9, R20, 0x4, R7 ;  /* 0x0000000414097824 */ /* 0x000fe400078e0207 */
[----:B0-----:R-:W-:Y:S01]  /*08a0*/  FADD R27, R12, R27 ;  /* 0x0000001b0c1b7221 */ /* 0x001fe20000000000 */
[----:B------:R-:W-:Y:S01]  /*08b0*/  BAR.SYNC.DEFER_BLOCKING 0x0 ;  /* 0x0000000000007b1d */ /* 0x000fe20000010000 */
[----:B------:R-:W-:Y:S01]  /*08c0*/  FADD R28, R13, R28 ;  /* 0x0000001c0d1c7221 */ /* 0x000fe20000000000 */
[----:B------:R-:W-:Y:S01]  /*08d0*/  FADD R14, R14, R29 ;  /* 0x0000001d0e0e7221 */ /* 0x000fe20000000000 */
[----:B------:R-:W-:Y:S01]  /*08e0*/  FADD R22, R15, R22 ;  /* 0x000000160f167221 */ /* 0x000fe20000000000 */
[----:B-1----:R-:W-:Y:S01]  /*08f0*/  FADD R11, R16, R4 ;  /* 0x00000004100b7221 */ /* 0x002fe20000000000 */
[----:B------:R-:W-:Y:S01]  /*0900*/  FADD R8, R17, R8 ;  /* 0x0000000811087221 */ /* 0x000fe20000000000 */
[----:B------:R-:W-:Y:S01]  /*0910*/  FADD R18, R18, R5 ;  /* 0x0000000512127221 */ /* 0x000fe20000000000 */
[----:B------:R-:W-:Y:S01]  /*0920*/  FADD R12, R19, R6 ;  /* 0x00000006130c7221 */ /* 0x000fe20000000000 */
[----:B------:R-:W-:Y:S01]  /*0930*/  SHF.R.U32.HI R4, RZ, 0x7, R23 ;  /* 0x00000007ff047819 */ /* 0x000fe20000011617 */
[----:B------:R-:W-:Y:S04]  /*0940*/  STS [R2], R27 ;  /* 0x0000001b02007388 */ /* 0x000fe80000000800 */
[----:B------:R-:W-:Y:S04]  /*0950*/  STS [R9+0x204], R28 ;  /* 0x0002041c09007388 */ /* 0x000fe80000000800 */
[----:B------:R-:W-:Y:S04]  /*0960*/  STS [R9+0x408], R14 ;  /* 0x0004080e09007388 */ /* 0x000fe80000000800 */
[----:B------:R-:W-:Y:S04]  /*0970*/  STS [R9+0x60c], R22 ;  /* 0x00060c1609007388 */ /* 0x000fe80000000800 */
[----:B------:R0:W-:Y:S04]  /*0980*/  STS [R2+0x100], R11 ;  /* 0x0001000b02007388 */ /* 0x0001e80000000800 */
[----:B------:R-:W-:Y:S04]  /*0990*/  STS [R9+0x304], R8 ;  /* 0x0003040809007388 */ /* 0x000fe80000000800 */
[----:B------:R-:W-:Y:S01]  /*09a0*/  STS [R9+0x508], R18 ;  /* 0x0005081209007388 */ /* 0x000fe20000000800 */
[----:B------:R-:W-:Y:S01]  /*09b0*/  SGXT.U32 R4, R4, 0x2 ;  /* 0x000000020404781a */ /* 0x000fe20000000000 */
[----:B0-----:R-:W0:Y:S02]  /*09c0*/  LDC.64 R10, c[0x0][0x238] ;  /* 0x00008e00ff0a7b82 */ /* 0x001e240000000a00 */
[----:B------:R-:W-:Y:S01]  /*09d0*/  STS [R9+0x70c], R12 ;  /* 0x00070c0c09007388 */ /* 0x000fe20000000800 */
[----:B------:R-:W-:-:S02]  /*09e0*/  LOP3.LUT R23, R4, 0x1fc, R23, 0xf8, !PT ;  /* 0x000001fc04177812 */ /* 0x000fc400078ef817 */
[----:B------:R-:W-:Y:S02]  /*09f0*/  LEA R5, R4, UR4, 0x2 ;  /* 0x0000000404057c11 */ /* 0x000fe4000f8e10ff */
[----:B------:R-:W-:Y:S01]  /*0a00*/  LEA R4, R23, UR4, 0x2 ;  /* 0x0000000417047c11 */ /* 0x000fe2000f8e10ff */
[----:B------:R-:W-:Y:S02]  /*0a10*/  BAR.SYNC.DEFER_BLOCKING 0x0 ;  /* 0x0000000000007b1d */ /* 0x000fe40000010000 */
[----:B------:R-:W-:-:S04]  /*0a20*/  IMAD R13, R24, 0x4, R5 ;  /* 0x00000004180d7824 */ /* 0x000fc800078e0205 */
[----:B------:R-:W-:Y:S04]  /*0a30*/  LDS R4, [R4] ;  /* 0x0000000004047984 */ /* 0x000fe80000000800 */
[----:B------:R-:W-:Y:S04]  /*0a40*/  LDS R5, [R13+0x4] ;  /* 0x000004000d057984 */ /* 0x000fe80000000800 */
[----:B------:R-:W-:Y:S04]  /*0a50*/  LDS R6, [R13+0x8] ;  /* 0x000008000d067984 */ /* 0x000fe80000000800 */
[----:B------:R-:W1:Y:S01]  /*0a60*/  LDS R7, [R13+0xc] ;  /* 0x00000c000d077984 */ /* 0x000e620000000800 */
[----:B------:R-:W-:Y:S01]  /*0a70*/  SHF.R.U32.HI R26, RZ, 0x5, R26 ;  /* 0x00000005ff1a7819 */ /* 0x000fe2000001161a */
[----:B0-----:R-:W-:-:S03]  /*0a80*/  IMAD.WIDE R2, R3, 0x4, R10 ;  /* 0x0000000403027825 */ /* 0x001fc600078e020a */
[----:B------:R-:W-:-:S05]  /*0a90*/  LOP3.LUT R26, R26, 0x1c, RZ, 0xc0, !PT ;  /* 0x0000001c1a1a7812 */ /* 0x000fca00078ec0ff */
[----:B------:R-:W-:-:S04]  /*0aa0*/  VIADD R15, R26, UR4 ;  /* 0x000000041a0f7c36 */ /* 0x000fc80008000000 */
[----:B------:R-:W-:Y:S01]  /*0ab0*/  IMAD R15, R24, 0x4, R15 ;  /* 0x00000004180f7824 */ /* 0x000fe200078e020f */
[----:B-1----:R0:W-:Y:S02]  /*0ac0*/  @!P2 STG.E.128 desc[UR6][R2.64], R4 ;  /* 0x000000040200a986 */ /* 0x0021e4000c101d06 */
[----:B0-----:R-:W-:Y:S05]  /*0ad0*/  @P2 EXIT ;  /* 0x000000000000294d */ /* 0x001fea0003800000 */
[----:B0-----:R-:W-:Y:S01]  /*0ae0*/  LDS R4, [R15+0x800] ;  /* 0x000800000f047984 */ /* 0x001fe20000000800 */
[----:B------:R-:W-:-:S03]  /*0af0*/  IMAD.WIDE R2, R0, 0x4, R10 ;  /* 0x0000000400027825 */ /* 0x000fc600078e020a */
[----:B------:R-:W-:Y:S04]  /*0b00*/  LDS R5, [R15+0x804] ;  /* 0x000804000f057984 */ /* 0x000fe80000000800 */
[----:B------:R-:W-:Y:S04]  /*0b10*/  LDS R6, [R15+0x808] ;  /* 0x000808000f067984 */ /* 0x000fe80000000800 */
[----:B------:R-:W0:Y:S04]  /*0b20*/  LDS R7, [R15+0x80c] ;  /* 0x00080c000f077984 */ /* 0x000e280000000800 */
[----:B0-----:R-:W-:Y:S01]  /*0b30*/  STG.E.128 desc[UR6][R2.64], R4 ;  /* 0x0000000402007986 */ /* 0x001fe2000c101d06 */
[----:B------:R-:W-:Y:S05]  /*0b40*/  EXIT ;  /* 0x000000000000794d */ /* 0x000fea0003800000 */
.L_x_0:
[----:B------:R-:W-:-:S00]  /*0b50*/  BRA `(.L_x_0) ;  /* 0xfffffffc00fc7947 */ /* 0x000fc0000383ffff */
[----:B------:R-:W-:-:S00]  /*0b60*/  NOP ;  /* 0x0000000000007918 */ /* 0x000fc00000000000 */
        /* <DEDUP_REMOVED lines=9> */
.L_x_1:


//--------------------- .nv.shared.triton_poi_fused_add_mul_11 --------------------------
	.section	.nv.shared.triton_poi_fused_add_mul_11,"aw",@nobits
	.sectionflags	@""
	.align	16
	.zero		1024


//--------------------- .nv.constant0.triton_poi_fused_add_mul_11 --------------------------
	.section	.nv.constant0.triton_poi_fused_add_mul_11,"a",@progbits
	.sectionflags	@""
	.align	4
.nv.constant0.triton_poi_fused_add_mul_11:
	.zero		584
